	.headerflags	@"EF_CUDA_TEXMODE_UNIFIED EF_CUDA_64BIT_ADDRESS EF_CUDA_ACCELERATORS EF_CUDA_SM90 EF_CUDA_VIRTUAL_SM(EF_CUDA_SM90)"
	.elftype	@"ET_EXEC"


//--------------------- .nv.info                  --------------------------
	.section	.nv.info,"",@"SHT_CUDA_INFO"
	.align	4


	//----- nvinfo : EIATTR_REGCOUNT
	.align		4
        /*0000*/ 	.byte	0x04, 0x2f
        /*0002*/ 	.short	(.L_3 - .L_2)
	.align		4
.L_2:
        /*0004*/ 	.word	index@(triton_poi_fused__native_batch_norm_legit_no_training_add_mul_6)
        /*0008*/ 	.word	0x0000001d


	//----- nvinfo : EIATTR_MIN_STACK_SIZE
	.align		4
.L_3:
        /*000c*/ 	.byte	0x04, 0x12
        /*000e*/ 	.short	(.L_5 - .L_4)
	.align		4
.L_4:
        /*0010*/ 	.word	index@(triton_poi_fused__native_batch_norm_legit_no_training_add_mul_6)
        /*0014*/ 	.word	0x00000000


	//----- nvinfo : EIATTR_FRAME_SIZE
	.align		4
.L_5:
        /*0018*/ 	.byte	0x04, 0x11
        /*001a*/ 	.short	(.L_7 - .L_6)
	.align		4
.L_6:
        /*001c*/ 	.word	index@(triton_poi_fused__native_batch_norm_legit_no_training_add_mul_6)
        /*0020*/ 	.word	0x00000000


	//----- nvinfo : EIATTR_MIN_STACK_SIZE
	.align		4
.L_7:
        /*0024*/ 	.byte	0x04, 0x12
        /*0026*/ 	.short	(.L_9 - .L_8)
	.align		4
.L_8:
        /*0028*/ 	.word	index@(triton_poi_fused__native_batch_norm_legit_no_training_add_mul_6)
        /*002c*/ 	.word	0x00000000
.L_9:


//--------------------- .nv.info.triton_poi_fused__native_batch_norm_legit_no_training_add_mul_6 --------------------------
	.section	.nv.info.triton_poi_fused__native_batch_norm_legit_no_training_add_mul_6,"",@"SHT_CUDA_INFO"
	.sectionflags	@""
	.align	4


	//----- nvinfo : EIATTR_CUDA_API_VERSION
	.align		4
        /*0000*/ 	.byte	0x04, 0x37
        /*0002*/ 	.short	(.L_11 - .L_10)
.L_10:
        /*0004*/ 	.word	0x0000007c


	//----- nvinfo : EIATTR_KPARAM_INFO
	.align		4
.L_11:
        /*0008*/ 	.byte	0x04, 0x17
        /*000a*/ 	.short	(.L_13 - .L_12)
.L_12:
        /*000c*/ 	.word	0x00000000
        /*0010*/ 	.short	0x000c
        /*0012*/ 	.short	0x0060
        /*0014*/ 	.byte	0x00, 0xf0, 0x11, 0x00


	//----- nvinfo : EIATTR_KPARAM_INFO
	.align		4
.L_13:
        /*0018*/ 	.byte	0x04, 0x17
        /*001a*/ 	.short	(.L_15 - .L_14)
.L_14:
        /*001c*/ 	.word	0x00000000
        /*0020*/ 	.short	0x000b
        /*0022*/ 	.short	0x0058
        /*0024*/ 	.byte	0x00, 0xf4, 0x21, 0x00


	//----- nvinfo : EIATTR_KPARAM_INFO
	.align		4
.L_15:
        /*0028*/ 	.byte	0x04, 0x17
        /*002a*/ 	.short	(.L_17 - .L_16)
.L_16:
        /*002c*/ 	.word	0x00000000
        /*0030*/ 	.short	0x000a
        /*0032*/ 	.short	0x0050
        /*0034*/ 	.byte	0x00, 0xf4, 0x21, 0x00


	//----- nvinfo : EIATTR_KPARAM_INFO
	.align		4
.L_17:
        /*0038*/ 	.byte	0x04, 0x17
        /*003a*/ 	.short	(.L_19 - .L_18)
.L_18:
        /*003c*/ 	.word	0x00000000
        /*0040*/ 	.short	0x0009
        /*0042*/ 	.short	0x0048
        /*0044*/ 	.byte	0x00, 0xf4, 0x21, 0x00


	//----- nvinfo : EIATTR_KPARAM_INFO
	.align		4
.L_19:
        /*0048*/ 	.byte	0x04, 0x17
        /*004a*/ 	.short	(.L_21 - .L_20)
.L_20:
        /*004c*/ 	.word	0x00000000
        /*0050*/ 	.short	0x0008
        /*0052*/ 	.short	0x0040
        /*0054*/ 	.byte	0x00, 0xf4, 0x21, 0x00


	//----- nvinfo : EIATTR_KPARAM_INFO
	.align		4
.L_21:
        /*0058*/ 	.byte	0x04, 0x17
        /*005a*/ 	.short	(.L_23 - .L_22)
.L_22:
        /*005c*/ 	.word	0x00000000
        /*0060*/ 	.short	0x0007
        /*0062*/ 	.short	0x0038
        /*0064*/ 	.byte	0x00, 0xf4, 0x21, 0x00


	//----- nvinfo : EIATTR_KPARAM_INFO
	.align		4
.L_23:
        /*0068*/ 	.byte	0x04, 0x17
        /*006a*/ 	.short	(.L_25 - .L_24)
.L_24:
        /*006c*/ 	.word	0x00000000
        /*0070*/ 	.short	0x0006
        /*0072*/ 	.short	0x0030
        /*0074*/ 	.byte	0x00, 0xf4, 0x21, 0x00


	//----- nvinfo : EIATTR_KPARAM_INFO
	.align		4
.L_25:
        /*0078*/ 	.byte	0x04, 0x17
        /*007a*/ 	.short	(.L_27 - .L_26)
.L_26:
        /*007c*/ 	.word	0x00000000
        /*0080*/ 	.short	0x0005
        /*0082*/ 	.short	0x0028
        /*0084*/ 	.byte	0x00, 0xf4, 0x21, 0x00


	//----- nvinfo : EIATTR_KPARAM_INFO
	.align		4
.L_27:
        /*0088*/ 	.byte	0x04, 0x17
        /*008a*/ 	.short	(.L_29 - .L_28)
.L_28:
        /*008c*/ 	.word	0x00000000
        /*0090*/ 	.short	0x0004
        /*0092*/ 	.short	0x0020
        /*0094*/ 	.byte	0x00, 0xf4, 0x21, 0x00


	//----- nvinfo : EIATTR_KPARAM_INFO
	.align		4
.L_29:
        /*0098*/ 	.byte	0x04, 0x17
        /*009a*/ 	.short	(.L_31 - .L_30)
.L_30:
        /*009c*/ 	.word	0x00000000
        /*00a0*/ 	.short	0x0003
        /*00a2*/ 	.short	0x0018
        /*00a4*/ 	.byte	0x00, 0xf4, 0x21, 0x00


	//----- nvinfo : EIATTR_KPARAM_INFO
	.align		4
.L_31:
        /*00a8*/ 	.byte	0x04, 0x17
        /*00aa*/ 	.short	(.L_33 - .L_32)
.L_32:
        /*00ac*/ 	.word	0x00000000
        /*00b0*/ 	.short	0x0002
        /*00b2*/ 	.short	0x0010
        /*00b4*/ 	.byte	0x00, 0xf4, 0x21, 0x00


	//----- nvinfo : EIATTR_KPARAM_INFO
	.align		4
.L_33:
        /*00b8*/ 	.byte	0x04, 0x17
        /*00ba*/ 	.short	(.L_35 - .L_34)
.L_34:
        /*00bc*/ 	.word	0x00000000
        /*00c0*/ 	.short	0x0001
        /*00c2*/ 	.short	0x0008
        /*00c4*/ 	.byte	0x00, 0xf4, 0x21, 0x00


	//----- nvinfo : EIATTR_KPARAM_INFO
	.align		4
.L_35:
        /*00c8*/ 	.byte	0x04, 0x17
        /*00ca*/ 	.short	(.L_37 - .L_36)
.L_36:
        /*00cc*/ 	.word	0x00000000
        /*00d0*/ 	.short	0x0000
        /*00d2*/ 	.short	0x0000
        /*00d4*/ 	.byte	0x00, 0xf4, 0x21, 0x00


	//----- nvinfo : EIATTR_SPARSE_MMA_MASK
	.align		4
.L_37:
        /*00d8*/ 	.byte	0x03, 0x50
        /*00da*/ 	.short	0x0000


	//----- nvinfo : EIATTR_MAXREG_COUNT
	.align		4
        /*00dc*/ 	.byte	0x03, 0x1b
        /*00de*/ 	.short	0x00ff


	//----- nvinfo : EIATTR_EXIT_INSTR_OFFSETS
	.align		4
        /*00e0*/ 	.byte	0x04, 0x1c
        /*00e2*/ 	.short	(.L_39 - .L_38)


	//   ....[0]....
.L_38:
        /*00e4*/ 	.word	0x00000690


	//----- nvinfo : EIATTR_REQNTID
	.align		4
.L_39:
        /*00e8*/ 	.byte	0x04, 0x10
        /*00ea*/ 	.short	(.L_41 - .L_40)
.L_40:
        /*00ec*/ 	.word	0x00000100
        /*00f0*/ 	.word	0x00000001
        /*00f4*/ 	.word	0x00000001


	//----- nvinfo : EIATTR_CBANK_PARAM_SIZE
	.align		4
.L_41:
        /*00f8*/ 	.byte	0x03, 0x19
        /*00fa*/ 	.short	0x0064


	//----- nvinfo : EIATTR_PARAM_CBANK
	.align		4
        /*00fc*/ 	.byte	0x04, 0x0a
        /*00fe*/ 	.short	(.L_43 - .L_42)
	.align		4
.L_42:
        /*0100*/ 	.word	index@(.nv.constant0.triton_poi_fused__native_batch_norm_legit_no_training_add_mul_6)
        /*0104*/ 	.short	0x0210
        /*0106*/ 	.short	0x0064


	//----- nvinfo : EIATTR_SW_WAR
	.align		4
.L_43:
        /*0108*/ 	.byte	0x04, 0x36
        /*010a*/ 	.short	(.L_45 - .L_44)
.L_44:
        /*010c*/ 	.word	0x00000008
.L_45:


//--------------------- .nv.callgraph             --------------------------
	.section	.nv.callgraph,"",@"SHT_CUDA_CALLGRAPH"
	.align	4
	.sectionentsize	8
	.align		4
        /*0000*/ 	.word	0x00000000
	.align		4
        /*0004*/ 	.word	0xffffffff
	.align		4
        /*0008*/ 	.word	0x00000000
	.align		4
        /*000c*/ 	.word	0xfffffffe
	.align		4
        /*0010*/ 	.word	0x00000000
	.align		4
        /*0014*/ 	.word	0xfffffffd
	.align		4
        /*0018*/ 	.word	0x00000000
	.align		4
        /*001c*/ 	.word	0xfffffffc


//--------------------- .nv.constant4             --------------------------
	.section	.nv.constant4,"a",@progbits
	.align	8
	.align		8
.nv.constant4:
        /*0000*/ 	.dword	_$_str
	.align		8
        /*0008*/ 	.dword	_$_str_$_2


//--------------------- .text.triton_poi_fused__native_batch_norm_legit_no_training_add_mul_6 --------------------------
	.section	.text.triton_poi_fused__native_batch_norm_legit_no_training_add_mul_6,"ax",@progbits
	.align	128
        .global         triton_poi_fused__native_batch_norm_legit_no_training_add_mul_6
        .type           triton_poi_fused__native_batch_norm_legit_no_training_add_mul_6,@function
        .size           triton_poi_fused__native_batch_norm_legit_no_training_add_mul_6,(.L_x_1 - triton_poi_fused__native_batch_norm_legit_no_training_add_mul_6)
        .other          triton_poi_fused__native_batch_norm_legit_no_training_add_mul_6,@"STO_CUDA_ENTRY STV_DEFAULT"
triton_poi_fused__native_batch_norm_legit_no_training_add_mul_6:
.text.triton_poi_fused__native_batch_norm_legit_no_training_add_mul_6:
[----:B------:R-:W-:Y:S01]  /*0000*/  LDC R1, c[0x0][0x28] ;  /* 0x00000a00ff017b82 */ /* 0x000fe20000000800 */
[----:B------:R-:W1:Y:S07]  /*0010*/  S2R R0, SR_TID.X ;  /* 0x0000000000007919 */ /* 0x000e6e0000002100 */
[----:B------:R-:W2:Y:S01]  /*0020*/  LDC.64 R2, c[0x0][0x228] ;  /* 0x00008a00ff027b82 */ /* 0x000ea20000000a00 */
[----:B------:R-:W-:Y:S01]  /*0030*/  ULDC.64 UR4, c[0x0][0x208] ;  /* 0x0000820000047ab9 */ /* 0x000fe20000000a00 */
[----:B------:R-:W3:Y:S06]  /*0040*/  S2R R7, SR_CTAID.X ;  /* 0x0000000000077919 */ /* 0x000eec0000002500 */
[----:B------:R-:W4:Y:S08]  /*0050*/  LDC.64 R16, c[0x0][0x218] ;  /* 0x00008600ff107b82 */ /* 0x000f300000000a00 */
[----:B------:R-:W5:Y:S08]  /*0060*/  LDC.64 R14, c[0x0][0x220] ;  /* 0x00008800ff0e7b82 */ /* 0x000f700000000a00 */
[----:B------:R-:W4:Y:S01]  /*0070*/  LDC.64 R12, c[0x0][0x248] ;  /* 0x00009200ff0c7b82 */ /* 0x000f220000000a00 */
[----:B-1----:R-:W-:-:S07]  /*0080*/  SHF.L.U32 R0, R0, 0x1, RZ ;  /* 0x0000000100007819 */ /* 0x002fce00000006ff */
[----:B------:R-:W1:Y:S01]  /*0090*/  LDC.64 R24, c[0x0][0x230] ;  /* 0x00008c00ff187b82 */ /* 0x000e620000000a00 */
[----:B---3--:R-:W-:Y:S02]  /*00a0*/  SHF.R.S32.HI R5, RZ, 0x16, R7 ;  /* 0x00000016ff057819 */ /* 0x008fe40000011407 */
[----:B------:R-:W-:Y:S02]  /*00b0*/  LOP3.LUT R0, R0, 0x1fe, RZ, 0xc0, !PT ;  /* 0x000001fe00007812 */ /* 0x000fe400078ec0ff */
[----:B------:R-:W-:-:S03]  /*00c0*/  SGXT R5, R5, 0x1 ;  /* 0x000000010505781a */ /* 0x000fc60000000200 */
[----:B------:R-:W3:Y:S01]  /*00d0*/  LDC.64 R18, c[0x0][0x238] ;  /* 0x00008e00ff127b82 */ /* 0x000ee20000000a00 */
[----:B------:R-:W-:-:S04]  /*00e0*/  LEA R0, R7, R0, 0x9 ;  /* 0x0000000007007211 */ /* 0x000fc800078e48ff */
[----:B------:R-:W-:-:S03]  /*00f0*/  LEA.HI R6, R5, R0, RZ, 0xb ;  /* 0x0000000005067211 */ /* 0x000fc600078f58ff */
[----:B------:R-:W1:Y:S01]  /*0100*/  LDC.64 R4, c[0x0][0x250] ;  /* 0x00009400ff047b82 */ /* 0x000e620000000a00 */
[----:B------:R-:W-:-:S04]  /*0110*/  LOP3.LUT R23, R6, 0xfffff800, RZ, 0xc0, !PT ;  /* 0xfffff80006177812 */ /* 0x000fc800078ec0ff */
[----:B------:R-:W-:-:S03]  /*0120*/  IADD3 R23, R0, -R23, RZ ;  /* 0x8000001700177210 */ /* 0x000fc60007ffe0ff */
[----:B------:R-:W3:Y:S02]  /*0130*/  LDC.64 R6, c[0x0][0x240] ;  /* 0x00009000ff067b82 */ /* 0x000ee40000000a00 */
[----:B--2---:R-:W-:-:S06]  /*0140*/  IMAD.WIDE R2, R23, 0x4, R2 ;  /* 0x0000000417027825 */ /* 0x004fcc00078e0202 */
[----:B------:R-:W2:Y:S01]  /*0150*/  LDG.E.EL.64 R2, desc[UR4][R2.64] ;  /* 0x0000000402027981 */ /* 0x000ea2000c2e1b00 */
[----:B------:R-:W3:Y:S01]  /*0160*/  LDC.64 R8, c[0x0][0x210] ;  /* 0x00008400ff087b82 */ /* 0x000ee20000000a00 */
[----:B01----:R-:W-:-:S07]  /*0170*/  IMAD.WIDE R4, R23, 0x4, R4 ;  /* 0x0000000417047825 */ /* 0x003fce00078e0204 */
[----:B------:R-:W0:Y:S01]  /*0180*/  LDC.64 R20, c[0x0][0x258] ;  /* 0x00009600ff147b82 */ /* 0x000e220000000a00 */
[----:B------:R-:W2:Y:S01]  /*0190*/  LDG.E.EL.64 R4, desc[UR4][R4.64] ;  /* 0x0000000404047981 */ /* 0x000ea2000c2e1b00 */
[----:B----4-:R-:W-:-:S06]  /*01a0*/  IMAD.WIDE R16, R0, 0x4, R16 ;  /* 0x0000000400107825 */ /* 0x010fcc00078e0210 */
[----:B------:R-:W1:Y:S01]  /*01b0*/  LDC.64 R10, c[0x0][0x260] ;  /* 0x00009800ff0a7b82 */ /* 0x000e620000000a00 */
[----:B-----5:R-:W-:Y:S01]  /*01c0*/  IMAD.WIDE R14, R23, 0x4, R14 ;  /* 0x00000004170e7825 */ /* 0x020fe200078e020e */
[----:B------:R-:W4:Y:S05]  /*01d0*/  LDG.E.64 R16, desc[UR4][R16.64] ;  /* 0x0000000410107981 */ /* 0x000f2a000c1e1b00 */
[----:B------:R-:W4:Y:S01]  /*01e0*/  LDG.E.EL.64 R14, desc[UR4][R14.64] ;  /* 0x000000040e0e7981 */ /* 0x000f22000c2e1b00 */
[----:B---3--:R-:W-:-:S04]  /*01f0*/  IMAD.WIDE R6, R0, 0x4, R6 ;  /* 0x0000000400067825 */ /* 0x008fc800078e0206 */
[C---:B------:R-:W-:Y:S02]  /*0200*/  IMAD.WIDE R12, R23.reuse, 0x4, R12 ;  /* 0x00000004170c7825 */ /* 0x040fe400078e020c */
[----:B------:R-:W3:Y:S02]  /*0210*/  LDG.E.64 R6, desc[UR4][R6.64] ;  /* 0x0000000406067981 */ /* 0x000ee4000c1e1b00 */
[C---:B------:R-:W-:Y:S02]  /*0220*/  IMAD.WIDE R24, R23.reuse, 0x4, R24 ;  /* 0x0000000417187825 */ /* 0x040fe400078e0218 */
[----:B------:R-:W3:Y:S02]  /*0230*/  LDG.E.EL.64 R12, desc[UR4][R12.64] ;  /* 0x000000040c0c7981 */ /* 0x000ee4000c2e1b00 */
[----:B------:R-:W-:Y:S02]  /*0240*/  IMAD.WIDE R18, R23, 0x4, R18 ;  /* 0x0000000417127825 */ /* 0x000fe400078e0212 */
[----:B------:R-:W5:Y:S02]  /*0250*/  LDG.E.EL.64 R24, desc[UR4][R24.64] ;  /* 0x0000000418187981 */ /* 0x000f64000c2e1b00 */
[----:B------:R-:W-:-:S02]  /*0260*/  IMAD.WIDE R8, R0, 0x4, R8 ;  /* 0x0000000400087825 */ /* 0x000fc400078e0208 */
[----:B------:R-:W5:Y:S02]  /*0270*/  LDG.E.EL.64 R18, desc[UR4][R18.64] ;  /* 0x0000000412127981 */ /* 0x000f64000c2e1b00 */
[C---:B0-----:R-:W-:Y:S02]  /*0280*/  IMAD.WIDE R20, R23.reuse, 0x4, R20 ;  /* 0x0000000417147825 */ /* 0x041fe400078e0214 */
[----:B------:R-:W3:Y:S02]  /*0290*/  LDG.E.64 R8, desc[UR4][R8.64] ;  /* 0x0000000408087981 */ /* 0x000ee4000c1e1b00 */
[----:B-1----:R-:W-:Y:S02]  /*02a0*/  IMAD.WIDE R10, R23, 0x4, R10 ;  /* 0x00000004170a7825 */ /* 0x002fe400078e020a */
[----:B------:R-:W3:Y:S04]  /*02b0*/  LDG.E.EL.64 R20, desc[UR4][R20.64] ;  /* 0x0000000414147981 */ /* 0x000ee8000c2e1b00 */
[----:B------:R-:W3:Y:S01]  /*02c0*/  LDG.E.EL.64 R10, desc[UR4][R10.64] ;  /* 0x000000040a0a7981 */ /* 0x000ee2000c2e1b00 */
[----:B--2---:R-:W-:Y:S01]  /*02d0*/  FADD R3, R3, 9.9999997473787516356e-06 ;  /* 0x3727c5ac03037421 */ /* 0x004fe20000000000 */
[----:B------:R-:W-:-:S04]  /*02e0*/  FADD R2, R2, 9.9999997473787516356e-06 ;  /* 0x3727c5ac02027421 */ /* 0x000fc80000000000 */
[----:B------:R-:W0:Y:S08]  /*02f0*/  MUFU.SQRT R23, R2 ;  /* 0x0000000200177308 */ /* 0x000e300000002000 */
[----:B------:R-:W1:Y:S01]  /*0300*/  MUFU.SQRT R3, R3 ;  /* 0x0000000300037308 */ /* 0x000e620000002000 */
[----:B------:R-:W-:Y:S01]  /*0310*/  FADD R4, R4, 9.9999997473787516356e-06 ;  /* 0x3727c5ac04047421 */ /* 0x000fe20000000000 */
[----:B------:R-:W-:-:S06]  /*0320*/  FADD R5, R5, 9.9999997473787516356e-06 ;  /* 0x3727c5ac05057421 */ /* 0x000fcc0000000000 */
[----:B------:R-:W2:Y:S01]  /*0330*/  MUFU.SQRT R4, R4 ;  /* 0x0000000400047308 */ /* 0x000ea20000002000 */
[----:B0-----:R-:W-:-:S07]  /*0340*/  FSETP.GT.AND P6, PT, R23, 8.50705917302346158658e+37, PT ;  /* 0x7e8000001700780b */ /* 0x001fce0003fc4000 */
[----:B------:R-:W0:Y:S01]  /*0350*/  MUFU.SQRT R5, R5 ;  /* 0x0000000500057308 */ /* 0x000e220000002000 */
[C---:B-1----:R-:W-:Y:S01]  /*0360*/  FSETP.GT.AND P5, PT, R3.reuse, 8.50705917302346158658e+37, PT ;  /* 0x7e8000000300780b */ /* 0x042fe20003fa4000 */
[----:B------:R-:W-:Y:S01]  /*0370*/  HFMA2.MMA R2, -RZ, RZ, 1.625, 0 ;  /* 0x3e800000ff027435 */ /* 0x000fe200000001ff */
[----:B------:R-:W-:Y:S02]  /*0380*/  FSETP.GEU.AND P3, PT, R3, 1.175494350822287508e-38, PT ;  /* 0x008000000300780b */ /* 0x000fe40003f6e000 */
[C---:B------:R-:W-:Y:S02]  /*0390*/  FSETP.GEU.AND P4, PT, R23.reuse, 1.175494350822287508e-38, PT ;  /* 0x008000001700780b */ /* 0x040fe40003f8e000 */
[C---:B--2---:R-:W-:Y:S01]  /*03a0*/  FSETP.GT.AND P2, PT, R4.reuse, 8.50705917302346158658e+37, PT ;  /* 0x7e8000000400780b */ /* 0x044fe20003f44000 */
[----:B------:R-:W-:Y:S01]  /*03b0*/  @P6 FMUL R23, R23, 0.25 ;  /* 0x3e80000017176820 */ /* 0x000fe20000400000 */
[----:B------:R-:W-:-:S03]  /*03c0*/  FSETP.GEU.AND P0, PT, R4, 1.175494350822287508e-38, PT ;  /* 0x008000000400780b */ /* 0x000fc60003f0e000 */
[----:B------:R-:W-:Y:S02]  /*03d0*/  FSEL R22, R2, 1, P6 ;  /* 0x3f80000002167808 */ /* 0x000fe40003000000 */
[----:B0-----:R-:W-:Y:S01]  /*03e0*/  FSETP.GT.AND P1, PT, R5, 8.50705917302346158658e+37, PT ;  /* 0x7e8000000500780b */ /* 0x001fe20003f24000 */
[----:B------:R-:W-:Y:S01]  /*03f0*/  @P5 FMUL R3, R3, 0.25 ;  /* 0x3e80000003035820 */ /* 0x000fe20000400000 */
[----:B------:R-:W-:-:S03]  /*0400*/  FSETP.GEU.AND P6, PT, R5, 1.175494350822287508e-38, PT ;  /* 0x008000000500780b */ /* 0x000fc60003fce000 */
[----:B------:R-:W-:Y:S01]  /*0410*/  @!P3 FMUL R3, R3, 16777216 ;  /* 0x4b8000000303b820 */ /* 0x000fe20000400000 */
[----:B------:R-:W-:Y:S01]  /*0420*/  @!P4 FMUL R23, R23, 16777216 ;  /* 0x4b8000001717c820 */ /* 0x000fe20000400000 */
[----:B------:R-:W-:-:S04]  /*0430*/  @P2 FMUL R4, R4, 0.25 ;  /* 0x3e80000004042820 */ /* 0x000fc80000400000 */
[----:B------:R-:W0:Y:S02]  /*0440*/  MUFU.RCP R3, R3 ;  /* 0x0000000300037308 */ /* 0x000e240000001000 */
[----:B------:R-:W-:Y:S01]  /*0450*/  @P1 FMUL R5, R5, 0.25 ;  /* 0x3e80000005051820 */ /* 0x000fe20000400000 */
[----:B------:R-:W-:Y:S01]  /*0460*/  @!P0 FMUL R4, R4, 16777216 ;  /* 0x4b80000004048820 */ /* 0x000fe20000400000 */
[----:B------:R-:W-:Y:S02]  /*0470*/  FSEL R26, R2, 1, P5 ;  /* 0x3f800000021a7808 */ /* 0x000fe40002800000 */
[----:B------:R-:W-:Y:S02]  /*0480*/  @!P6 FMUL R5, R5, 16777216 ;  /* 0x4b8000000505e820 */ /* 0x000fe40000400000 */
[----:B------:R-:W1:Y:S01]  /*0490*/  MUFU.RCP R23, R23 ;  /* 0x0000001700177308 */ /* 0x000e620000001000 */
[----:B------:R-:W-:Y:S01]  /*04a0*/  @!P3 FMUL R26, R26, 16777216 ;  /* 0x4b8000001a1ab820 */ /* 0x000fe20000400000 */
[----:B----4-:R-:W-:Y:S01]  /*04b0*/  FADD R16, R16, -R14 ;  /* 0x8000000e10107221 */ /* 0x010fe20000000000 */
[----:B------:R-:W-:-:S02]  /*04c0*/  FADD R17, R17, -R15 ;  /* 0x8000000f11117221 */ /* 0x000fc40000000000 */
[----:B------:R-:W2:Y:S03]  /*04d0*/  LDC.64 R14, c[0x0][0x268] ;  /* 0x00009a00ff0e7b82 */ /* 0x000ea60000000a00 */
[----:B------:R-:W4:Y:S01]  /*04e0*/  MUFU.RCP R4, R4 ;  /* 0x0000000400047308 */ /* 0x000f220000001000 */
[----:B0-----:R-:W-:Y:S01]  /*04f0*/  FMUL R26, R3, R26 ;  /* 0x0000001a031a7220 */ /* 0x001fe20000400000 */
[----:B------:R-:W-:-:S06]  /*0500*/  FSEL R3, R2, 1, P2 ;  /* 0x3f80000002037808 */ /* 0x000fcc0001000000 */
[----:B------:R-:W0:Y:S01]  /*0510*/  MUFU.RCP R5, R5 ;  /* 0x0000000500057308 */ /* 0x000e220000001000 */
[----:B------:R-:W-:Y:S01]  /*0520*/  FSEL R2, R2, 1, P1 ;  /* 0x3f80000002027808 */ /* 0x000fe20000800000 */
[----:B------:R-:W-:Y:S01]  /*0530*/  @!P4 FMUL R22, R22, 16777216 ;  /* 0x4b8000001616c820 */ /* 0x000fe20000400000 */
[----:B------:R-:W-:Y:S01]  /*0540*/  @!P0 FMUL R3, R3, 16777216 ;  /* 0x4b80000003038820 */ /* 0x000fe20000400000 */
[----:B------:R-:W-:Y:S02]  /*0550*/  FMUL R26, R26, R17 ;  /* 0x000000111a1a7220 */ /* 0x000fe40000400000 */
[----:B-1----:R-:W-:Y:S01]  /*0560*/  FMUL R23, R23, R22 ;  /* 0x0000001617177220 */ /* 0x002fe20000400000 */
[----:B------:R-:W-:Y:S01]  /*0570*/  @!P6 FMUL R2, R2, 16777216 ;  /* 0x4b8000000202e820 */ /* 0x000fe20000400000 */
[----:B---3--:R-:W-:Y:S01]  /*0580*/  FADD R17, R6, -R12 ;  /* 0x8000000c06117221 */ /* 0x008fe20000000000 */
[----:B------:R-:W-:Y:S01]  /*0590*/  FADD R6, R7, -R13 ;  /* 0x8000000d07067221 */ /* 0x000fe20000000000 */
[----:B------:R-:W-:Y:S01]  /*05a0*/  FMUL R23, R23, R16 ;  /* 0x0000001017177220 */ /* 0x000fe20000400000 */
[----:B----4-:R-:W-:Y:S01]  /*05b0*/  FMUL R4, R4, R3 ;  /* 0x0000000304047220 */ /* 0x010fe20000400000 */
[----:B0-----:R-:W-:-:S02]  /*05c0*/  FMUL R5, R5, R2 ;  /* 0x0000000205057220 */ /* 0x001fc40000400000 */
[----:B-----5:R-:W-:Y:S01]  /*05d0*/  FFMA R23, R24, R23, R18 ;  /* 0x0000001718177223 */ /* 0x020fe20000000012 */
[----:B------:R-:W-:Y:S01]  /*05e0*/  FFMA R26, R25, R26, R19 ;  /* 0x0000001a191a7223 */ /* 0x000fe20000000013 */
[----:B------:R-:W-:Y:S01]  /*05f0*/  FMUL R17, R4, R17 ;  /* 0x0000001104117220 */ /* 0x000fe20000400000 */
[----:B------:R-:W-:Y:S01]  /*0600*/  FMUL R6, R5, R6 ;  /* 0x0000000605067220 */ /* 0x000fe20000400000 */
[----:B------:R-:W-:Y:S01]  /*0610*/  FADD R23, R8, R23 ;  /* 0x0000001708177221 */ /* 0x000fe20000000000 */
[----:B------:R-:W-:Y:S01]  /*0620*/  FADD R9, R9, R26 ;  /* 0x0000001a09097221 */ /* 0x000fe20000000000 */
[----:B------:R-:W-:Y:S01]  /*0630*/  FFMA R10, R20, R17, R10 ;  /* 0x00000011140a7223 */ /* 0x000fe2000000000a */
[----:B------:R-:W-:Y:S01]  /*0640*/  FFMA R6, R21, R6, R11 ;  /* 0x0000000615067223 */ /* 0x000fe2000000000b */
[----:B--2---:R-:W-:-:S04]  /*0650*/  IMAD.WIDE R14, R0, 0x4, R14 ;  /* 0x00000004000e7825 */ /* 0x004fc800078e020e */
[----:B------:R-:W-:Y:S01]  /*0660*/  FADD R8, R10, R23 ;  /* 0x000000170a087221 */ /* 0x000fe20000000000 */
[----:B------:R-:W-:-:S05]  /*0670*/  FADD R9, R6, R9 ;  /* 0x0000000906097221 */ /* 0x000fca0000000000 */
[----:B------:R-:W-:Y:S01]  /*0680*/  STG.E.64 desc[UR4][R14.64], R8 ;  /* 0x000000080e007986 */ /* 0x000fe2000c101b04 */
[----:B------:R-:W-:Y:S05]  /*0690*/  EXIT ;  /* 0x000000000000794d */ /* 0x000fea0003800000 */
.L_x_0:
[----:B------:R-:W-:-:S00]  /*06a0*/  BRA `(.L_x_0) ;  /* 0xfffffffc00fc7947 */ /* 0x000fc0000383ffff */
[----:B------:R-:W-:-:S00]  /*06b0*/  NOP ;  /* 0x0000000000007918 */ /* 0x000fc00000000000 */
        /* <DEDUP_REMOVED lines=12> */
.L_x_1:


//--------------------- .nv.global.init           --------------------------
	.section	.nv.global.init,"aw",@progbits
.nv.global.init:
	.type		_$_str,@object
	.size		_$_str,(_$_str_$_2 - _$_str)
_$_str:
        /*0000*/ 	.byte	0x5f, 0x5f, 0x43, 0x55, 0x44, 0x41, 0x5f, 0x46, 0x54, 0x5a, 0x00
	.type		_$_str_$_2,@object
	.size		_$_str_$_2,(.L_1 - _$_str_$_2)
_$_str_$_2:
        /*000b*/ 	.byte	0x5f, 0x5f, 0x43, 0x55, 0x44, 0x41, 0x5f, 0x50, 0x52, 0x45, 0x43, 0x5f, 0x53, 0x51, 0x52, 0x54
        /*001b*/ 	.byte	0x00
.L_1:


//--------------------- .nv.constant0.triton_poi_fused__native_batch_norm_legit_no_training_add_mul_6 --------------------------
	.section	.nv.constant0.triton_poi_fused__native_batch_norm_legit_no_training_add_mul_6,"a",@progbits
	.sectionflags	@""
	.align	4
.nv.constant0.triton_poi_fused__native_batch_norm_legit_no_training_add_mul_6:
	.zero		628
